//
// Generated by NVIDIA NVVM Compiler
//
// Compiler Build ID: CL-36424714
// Cuda compilation tools, release 13.0, V13.0.88
// Based on NVVM 20.0.0
//

.version 9.0
.target sm_100
.address_size 64

	// .globl	_Z28gpu_increment_without_atomicPi

.visible .entry _Z28gpu_increment_without_atomicPi(
	.param .u64 .ptr .align 1 _Z28gpu_increment_without_atomicPi_param_0
)
{
	.reg .b32 	%r<12>;
	.reg .b64 	%rd<5>;

	ld.param.u64 	%rd1, [_Z28gpu_increment_without_atomicPi_param_0];
	cvta.to.global.u64 	%rd2, %rd1;
	mov.u32 	%r1, %ctaid.x;
	mov.u32 	%r2, %ntid.x;
	mov.u32 	%r3, %tid.x;
	mad.lo.s32 	%r4, %r1, %r2, %r3;
	mul.hi.s32 	%r5, %r4, 1717986919;
	shr.u32 	%r6, %r5, 31;
	shr.s32 	%r7, %r5, 2;
	add.s32 	%r8, %r7, %r6;
	mul.lo.s32 	%r9, %r8, 10;
	sub.s32 	%r10, %r4, %r9;
	mul.wide.s32 	%rd3, %r10, 4;
	add.s64 	%rd4, %rd2, %rd3;
	atom.global.add.u32 	%r11, [%rd4], 1;
	ret;

}


// ===== COMPILED SASS (sm_100) =====

	.target	sm_100

	.elftype	@"ET_EXEC"


//--------------------- .note.nv.tkinfo           --------------------------
	.section	.note.nv.tkinfo,"",@"SHT_NOTE"
	.sectionflags	@"SHF_NOTE_NV_TKINFO"
	.tkinfo
        /*0018*/ 	.word	0x00000002
        /*0030*/ 	.string	""
        /*0030*/ 	.string	"ptxas"
        /*0030*/ 	.string	"Cuda compilation tools, release 13.0, V13.0.88"
        /*0030*/ 	.string	"Build cuda_13.0.r13.0/compiler.36424714_0"
        /*0030*/ 	.string	"-arch sm_100 -m 64 "



//--------------------- .note.nv.cuinfo           --------------------------
	.section	.note.nv.cuinfo,"",@"SHT_NOTE"
	.sectionflags	@"SHF_NOTE_NV_CUINFO"
        /*0018*/ 	.short	0x0002
        /*001a*/ 	.short	0x0064
        /*001c*/ 	.short	0x0082
	.zero		2


//--------------------- .nv.info                  --------------------------
	.section	.nv.info,"",@"SHT_CUDA_INFO"
	.align	4


	//----- nvinfo : EIATTR_REGCOUNT
	.align		4
        /*0000*/ 	.byte	0x04, 0x2f
        /*0002*/ 	.short	(.L_1 - .L_0)
	.align		4
.L_0:
        /*0004*/ 	.word	index@(_Z28gpu_increment_without_atomicPi)
        /*0008*/ 	.word	0x0000000a


	//----- nvinfo : EIATTR_FRAME_SIZE
	.align		4
.L_1:
        /*000c*/ 	.byte	0x04, 0x11
        /*000e*/ 	.short	(.L_3 - .L_2)
	.align		4
.L_2:
        /*0010*/ 	.word	index@(_Z28gpu_increment_without_atomicPi)
        /*0014*/ 	.word	0x00000000


	//----- nvinfo : EIATTR_MIN_STACK_SIZE
	.align		4
.L_3:
        /*0018*/ 	.byte	0x04, 0x12
        /*001a*/ 	.short	(.L_5 - .L_4)
	.align		4
.L_4:
        /*001c*/ 	.word	index@(_Z28gpu_increment_without_atomicPi)
        /*0020*/ 	.word	0x00000000
.L_5:


//--------------------- .nv.compat                --------------------------
	.section	.nv.compat,"",@"SHT_CUDA_COMPAT_INFO"
	.align	4
        /*0000*/ 	.byte	0x02, 0x09, 0x00, 0x00, 0x02, 0x02, 0x01, 0x00, 0x02, 0x05, 0x05, 0x00, 0x03, 0x07, 0x01, 0x01
        /*0010*/ 	.byte	0x02, 0x03, 0x00, 0x00, 0x02, 0x06, 0x01, 0x00, 0x04, 0x0b, 0x08, 0x00, 0x09, 0x00, 0x00, 0x00
        /*0020*/ 	.byte	0x00, 0x00, 0x00, 0x00


//--------------------- .nv.info._Z28gpu_increment_without_atomicPi --------------------------
	.section	.nv.info._Z28gpu_increment_without_atomicPi,"",@"SHT_CUDA_INFO"
	.sectionflags	@""
	.align	4


	//----- nvinfo : EIATTR_CUDA_API_VERSION
	.align		4
        /*0000*/ 	.byte	0x04, 0x37
        /*0002*/ 	.short	(.L_7 - .L_6)
.L_6:
        /*0004*/ 	.word	0x00000082


	//----- nvinfo : EIATTR_KPARAM_INFO
	.align		4
.L_7:
        /*0008*/ 	.byte	0x04, 0x17
        /*000a*/ 	.short	(.L_9 - .L_8)
.L_8:
        /*000c*/ 	.word	0x00000000
        /*0010*/ 	.short	0x0000
        /*0012*/ 	.short	0x0000
        /*0014*/ 	.byte	0x00, 0xf5, 0x21, 0x00


	//----- nvinfo : EIATTR_SPARSE_MMA_MASK
	.align		4
.L_9:
        /*0018*/ 	.byte	0x03, 0x50
        /*001a*/ 	.short	0x0000


	//----- nvinfo : EIATTR_MAXREG_COUNT
	.align		4
        /*001c*/ 	.byte	0x03, 0x1b
        /*001e*/ 	.short	0x00ff


	//----- nvinfo : EIATTR_MERCURY_ISA_VERSION
	.align		4
        /*0020*/ 	.byte	0x03, 0x5f
        /*0022*/ 	.short	0x0101


	//----- nvinfo : EIATTR_VRC_CTA_INIT_COUNT
	.align		4
        /*0024*/ 	.byte	0x02, 0x4a
	.zero		1
	.zero		1


	//----- nvinfo : EIATTR_EXIT_INSTR_OFFSETS
	.align		4
        /*0028*/ 	.byte	0x04, 0x1c
        /*002a*/ 	.short	(.L_11 - .L_10)


	//   ....[0]....
.L_10:
        /*002c*/ 	.word	0x000000e0


	//----- nvinfo : EIATTR_CBANK_PARAM_SIZE
	.align		4
.L_11:
        /*0030*/ 	.byte	0x03, 0x19
        /*0032*/ 	.short	0x0008


	//----- nvinfo : EIATTR_PARAM_CBANK
	.align		4
        /*0034*/ 	.byte	0x04, 0x0a
        /*0036*/ 	.short	(.L_13 - .L_12)
	.align		4
.L_12:
        /*0038*/ 	.word	index@(.nv.constant0._Z28gpu_increment_without_atomicPi)
        /*003c*/ 	.short	0x0380
        /*003e*/ 	.short	0x0008


	//----- nvinfo : EIATTR_SW_WAR
	.align		4
.L_13:
        /*0040*/ 	.byte	0x04, 0x36
        /*0042*/ 	.short	(.L_15 - .L_14)
.L_14:
        /*0044*/ 	.word	0x00000008
.L_15:


//--------------------- .nv.callgraph             --------------------------
	.section	.nv.callgraph,"",@"SHT_CUDA_CALLGRAPH"
	.align	4
	.sectionentsize	8
	.align		4
        /*0000*/ 	.word	0x00000000
	.align		4
        /*0004*/ 	.word	0xffffffff
	.align		4
        /*0008*/ 	.word	0x00000000
	.align		4
        /*000c*/ 	.word	0xfffffffe
	.align		4
        /*0010*/ 	.word	0x00000000
	.align		4
        /*0014*/ 	.word	0xfffffffd
	.align		4
        /*0018*/ 	.word	0x00000000
	.align		4
        /*001c*/ 	.word	0xfffffffc


//--------------------- .text._Z28gpu_increment_without_atomicPi --------------------------
	.section	.text._Z28gpu_increment_without_atomicPi,"ax",@progbits
	.align	128
        .global         _Z28gpu_increment_without_atomicPi
        .type           _Z28gpu_increment_without_atomicPi,@function
        .size           _Z28gpu_increment_without_atomicPi,(.L_x_1 - _Z28gpu_increment_without_atomicPi)
        .other          _Z28gpu_increment_without_atomicPi,@"STO_CUDA_ENTRY STV_DEFAULT"
_Z28gpu_increment_without_atomicPi:
.text._Z28gpu_increment_without_atomicPi:
[----:B------:R-:W-:Y:S01]  /*0000*/  LDC R1, c[0x0][0x37c] ;  /* 0x0000df00ff017b82 */ /* 0x000fe20000000800 */
[----:B------:R-:W0:Y:S07]  /*0010*/  S2R R5, SR_TID.X ;  /* 0x0000000000057919 */ /* 0x000e2e0000002100 */
[----:B------:R-:W0:Y:S01]  /*0020*/  S2UR UR4, SR_CTAID.X ;  /* 0x00000000000479c3 */ /* 0x000e220000002500 */
[----:B------:R-:W-:-:S07]  /*0030*/  HFMA2 R7, -RZ, RZ, 0, 5.9604644775390625e-08 ;  /* 0x00000001ff077431 */ /* 0x000fce00000001ff */
[----:B------:R-:W0:Y:S08]  /*0040*/  LDC R0, c[0x0][0x360] ;  /* 0x0000d800ff007b82 */ /* 0x000e300000000800 */
[----:B------:R-:W1:Y:S01]  /*0050*/  LDC.64 R2, c[0x0][0x380] ;  /* 0x0000e000ff027b82 */ /* 0x000e620000000a00 */
[----:B0-----:R-:W-:Y:S01]  /*0060*/  IMAD R0, R0, UR4, R5 ;  /* 0x0000000400007c24 */ /* 0x001fe2000f8e0205 */
[----:B------:R-:W0:Y:S03]  /*0070*/  LDCU.64 UR4, c[0x0][0x358] ;  /* 0x00006b00ff0477ac */ /* 0x000e260008000a00 */
[----:B------:R-:W-:-:S05]  /*0080*/  IMAD.HI R4, R0, 0x66666667, RZ ;  /* 0x6666666700047827 */ /* 0x000fca00078e02ff */
[----:B------:R-:W-:-:S04]  /*0090*/  SHF.R.U32.HI R5, RZ, 0x1f, R4 ;  /* 0x0000001fff057819 */ /* 0x000fc80000011604 */
[----:B------:R-:W-:-:S05]  /*00a0*/  LEA.HI.SX32 R5, R4, R5, 0x1e ;  /* 0x0000000504057211 */ /* 0x000fca00078ff2ff */
[----:B------:R-:W-:-:S04]  /*00b0*/  IMAD R5, R5, -0xa, R0 ;  /* 0xfffffff605057824 */ /* 0x000fc800078e0200 */
[----:B-1----:R-:W-:-:S05]  /*00c0*/  IMAD.WIDE R2, R5, 0x4, R2 ;  /* 0x0000000405027825 */ /* 0x002fca00078e0202 */
[----:B0-----:R-:W-:Y:S01]  /*00d0*/  REDG.E.ADD.STRONG.GPU desc[UR4][R2.64], R7 ;  /* 0x000000070200798e */ /* 0x001fe2000c12e104 */
[----:B------:R-:W-:Y:S05]  /*00e0*/  EXIT ;  /* 0x000000000000794d */ /* 0x000fea0003800000 */
.L_x_0:
[----:B------:R-:W-:-:S00]  /*00f0*/  BRA `(.L_x_0) ;  /* 0xfffffffc00fc7947 */ /* 0x000fc0000383ffff */
[----:B------:R-:W-:-:S00]  /*0100*/  NOP ;  /* 0x0000000000007918 */ /* 0x000fc00000000000 */
[----:B------:R-:W-:-:S00]  /*0110*/  NOP ;  /* 0x0000000000007918 */ /* 0x000fc00000000000 */
[----:B------:R-:W-:-:S00]  /*0120*/  NOP ;  /* 0x0000000000007918 */ /* 0x000fc00000000000 */
[----:B------:R-:W-:-:S00]  /*0130*/  NOP ;  /* 0x0000000000007918 */ /* 0x000fc00000000000 */
[----:B------:R-:W-:-:S00]  /*0140*/  NOP ;  /* 0x0000000000007918 */ /* 0x000fc00000000000 */
[----:B------:R-:W-:-:S00]  /*0150*/  NOP ;  /* 0x0000000000007918 */ /* 0x000fc00000000000 */
[----:B------:R-:W-:-:S00]  /*0160*/  NOP ;  /* 0x0000000000007918 */ /* 0x000fc00000000000 */
[----:B------:R-:W-:-:S00]  /*0170*/  NOP ;  /* 0x0000000000007918 */ /* 0x000fc00000000000 */
.L_x_1:


//--------------------- .nv.shared.reserved.0     --------------------------
	.section	.nv.shared.reserved.0,"aw",@nobits
	.weak		__nv_reservedSMEM_offset_0_alias
	.size		__nv_reservedSMEM_offset_0_alias, 0, 64
	.other		__nv_reservedSMEM_offset_0_alias,@"STO_CUDA_RESERVED_SHARED STV_DEFAULT"
__nv_reservedSMEM_offset_0_alias:
	.zero		0
	.zero		64


//--------------------- .nv.constant0._Z28gpu_increment_without_atomicPi --------------------------
	.section	.nv.constant0._Z28gpu_increment_without_atomicPi,"a",@progbits
	.sectionflags	@""
	.align	4
.nv.constant0._Z28gpu_increment_without_atomicPi:
	.zero		904


//--------------------- SYMBOLS --------------------------

	.type		.nv.reservedSmem.offset0,@object
	.size		.nv.reservedSmem.offset0,0x4
